//
// Generated by NVIDIA NVVM Compiler
//
// Compiler Build ID: CL-36424714
// Cuda compilation tools, release 13.0, V13.0.88
// Based on NVVM 20.0.0
//

.version 9.0
.target sm_100
.address_size 64

	// .globl	baseline_cp_async_kernel
.extern .shared .align 16 .b8 smem[];

.visible .entry baseline_cp_async_kernel(
	.param .u64 .ptr .align 1 baseline_cp_async_kernel_param_0,
	.param .u64 .ptr .align 1 baseline_cp_async_kernel_param_1,
	.param .u32 baseline_cp_async_kernel_param_2
)
{
	.reg .pred 	%p<67>;
	.reg .b16 	%rs<55>;
	.reg .b32 	%r<56>;
	.reg .b32 	%f<11>;
	.reg .b64 	%rd<25>;

	ld.param.u64 	%rd3, [baseline_cp_async_kernel_param_0];
	ld.param.u64 	%rd4, [baseline_cp_async_kernel_param_1];
	ld.param.u32 	%r32, [baseline_cp_async_kernel_param_2];
	cvta.to.global.u64 	%rd1, %rd4;
	mov.u32 	%r1, %tid.x;
	mov.u32 	%r2, %ntid.x;
	setp.lt.s32 	%p1, %r32, 1;
	@%p1 bra 	$L__BB0_117;
	cvta.to.global.u64 	%rd2, %rd3;
	and.b32  	%r3, %r32, 3;
	setp.lt.u32 	%p2, %r32, 4;
	mov.b16 	%rs50, 0;
	mov.b32 	%r55, 0;
	mov.u16 	%rs46, %rs50;
	@%p2 bra 	$L__BB0_92;
	and.b32  	%r55, %r32, 2147483644;
	shl.b32 	%r34, %r1, 2;
	mov.u32 	%r35, smem;
	add.s32 	%r5, %r35, %r34;
	shl.b32 	%r6, %r2, 2;
	add.s32 	%r7, %r5, %r6;
	neg.s32 	%r51, %r55;
	add.s32 	%r50, %r1, %r2;
	shl.b32 	%r36, %r2, 1;
	add.s32 	%r49, %r1, %r36;
	mad.lo.s32 	%r48, %r2, 3, %r1;
	mov.b16 	%rs50, 0;
	mov.u32 	%r47, %r1;
$L__BB0_3:
	mul.wide.u32 	%rd6, %r47, 4;
	add.s64 	%rd5, %rd2, %rd6;
	// begin inline asm
	cp.async.ca.shared.global [%r5], [%rd5], 4, 4;
	// end inline asm
	// begin inline asm
	cp.async.commit_group;
	// end inline asm
	add.s16 	%rs3, %rs50, 1;
	and.b16  	%rs24, %rs3, 255;
	and.b16  	%rs25, %rs46, 255;
	setp.eq.s16 	%p3, %rs24, %rs25;
	@%p3 bra 	$L__BB0_25;
	sub.s16 	%rs27, %rs50, %rs46;
	and.b16  	%rs26, %rs27, 255;
	setp.gt.s16 	%p4, %rs26, 3;
	@%p4 bra 	$L__BB0_12;
	setp.gt.s16 	%p10, %rs26, 1;
	@%p10 bra 	$L__BB0_9;
	setp.eq.s16 	%p13, %rs26, 0;
	@%p13 bra 	$L__BB0_19;
	setp.eq.s16 	%p14, %rs26, 1;
	@%p14 bra 	$L__BB0_8;
	bra.uni 	$L__BB0_23;
$L__BB0_8:
	// begin inline asm
	cp.async.wait_group 1;
	// end inline asm
	bra.uni 	$L__BB0_24;
$L__BB0_9:
	setp.eq.s16 	%p11, %rs26, 2;
	@%p11 bra 	$L__BB0_20;
	setp.eq.s16 	%p12, %rs26, 3;
	@%p12 bra 	$L__BB0_11;
	bra.uni 	$L__BB0_23;
$L__BB0_11:
	// begin inline asm
	cp.async.wait_group 3;
	// end inline asm
	bra.uni 	$L__BB0_24;
$L__BB0_12:
	setp.gt.s16 	%p5, %rs26, 5;
	@%p5 bra 	$L__BB0_16;
	setp.eq.s16 	%p8, %rs26, 4;
	@%p8 bra 	$L__BB0_21;
	setp.eq.s16 	%p9, %rs26, 5;
	@%p9 bra 	$L__BB0_15;
	bra.uni 	$L__BB0_23;
$L__BB0_15:
	// begin inline asm
	cp.async.wait_group 5;
	// end inline asm
	bra.uni 	$L__BB0_24;
$L__BB0_16:
	setp.eq.s16 	%p6, %rs26, 6;
	@%p6 bra 	$L__BB0_22;
	setp.eq.s16 	%p7, %rs26, 7;
	@%p7 bra 	$L__BB0_18;
	bra.uni 	$L__BB0_23;
$L__BB0_18:
	// begin inline asm
	cp.async.wait_group 7;
	// end inline asm
	bra.uni 	$L__BB0_24;
$L__BB0_19:
	// begin inline asm
	cp.async.wait_group 0;
	// end inline asm
	bra.uni 	$L__BB0_24;
$L__BB0_20:
	// begin inline asm
	cp.async.wait_group 2;
	// end inline asm
	bra.uni 	$L__BB0_24;
$L__BB0_21:
	// begin inline asm
	cp.async.wait_group 4;
	// end inline asm
	bra.uni 	$L__BB0_24;
$L__BB0_22:
	// begin inline asm
	cp.async.wait_group 6;
	// end inline asm
	bra.uni 	$L__BB0_24;
$L__BB0_23:
	// begin inline asm
	cp.async.wait_group 8;
	// end inline asm
$L__BB0_24:
	add.s16 	%rs46, %rs46, 1;
$L__BB0_25:
	ld.shared.f32 	%f1, [%r5];
	fma.rn.f32 	%f2, %f1, 0f40000000, 0f3F800000;
	add.s64 	%rd9, %rd1, %rd6;
	st.global.f32 	[%rd9], %f2;
	mul.wide.u32 	%rd10, %r50, 4;
	add.s64 	%rd7, %rd2, %rd10;
	// begin inline asm
	cp.async.ca.shared.global [%r7], [%rd7], 4, 4;
	// end inline asm
	// begin inline asm
	cp.async.commit_group;
	// end inline asm
	add.s16 	%rs6, %rs50, 2;
	and.b16  	%rs28, %rs6, 255;
	and.b16  	%rs29, %rs46, 255;
	setp.eq.s16 	%p15, %rs28, %rs29;
	@%p15 bra 	$L__BB0_47;
	sub.s16 	%rs31, %rs3, %rs46;
	and.b16  	%rs30, %rs31, 255;
	setp.gt.s16 	%p16, %rs30, 3;
	@%p16 bra 	$L__BB0_34;
	setp.gt.s16 	%p22, %rs30, 1;
	@%p22 bra 	$L__BB0_31;
	setp.eq.s16 	%p25, %rs30, 0;
	@%p25 bra 	$L__BB0_44;
	setp.eq.s16 	%p26, %rs30, 1;
	@%p26 bra 	$L__BB0_30;
	bra.uni 	$L__BB0_45;
$L__BB0_30:
	// begin inline asm
	cp.async.wait_group 1;
	// end inline asm
	bra.uni 	$L__BB0_46;
$L__BB0_31:
	setp.eq.s16 	%p23, %rs30, 2;
	@%p23 bra 	$L__BB0_43;
	setp.eq.s16 	%p24, %rs30, 3;
	@%p24 bra 	$L__BB0_33;
	bra.uni 	$L__BB0_45;
$L__BB0_33:
	// begin inline asm
	cp.async.wait_group 3;
	// end inline asm
	bra.uni 	$L__BB0_46;
$L__BB0_34:
	setp.gt.s16 	%p17, %rs30, 5;
	@%p17 bra 	$L__BB0_38;
	setp.eq.s16 	%p20, %rs30, 4;
	@%p20 bra 	$L__BB0_42;
	setp.eq.s16 	%p21, %rs30, 5;
	@%p21 bra 	$L__BB0_37;
	bra.uni 	$L__BB0_45;
$L__BB0_37:
	// begin inline asm
	cp.async.wait_group 5;
	// end inline asm
	bra.uni 	$L__BB0_46;
$L__BB0_38:
	setp.eq.s16 	%p18, %rs30, 6;
	@%p18 bra 	$L__BB0_41;
	setp.ne.s16 	%p19, %rs30, 7;
	@%p19 bra 	$L__BB0_45;
	// begin inline asm
	cp.async.wait_group 7;
	// end inline asm
	bra.uni 	$L__BB0_46;
$L__BB0_41:
	// begin inline asm
	cp.async.wait_group 6;
	// end inline asm
	bra.uni 	$L__BB0_46;
$L__BB0_42:
	// begin inline asm
	cp.async.wait_group 4;
	// end inline asm
	bra.uni 	$L__BB0_46;
$L__BB0_43:
	// begin inline asm
	cp.async.wait_group 2;
	// end inline asm
	bra.uni 	$L__BB0_46;
$L__BB0_44:
	// begin inline asm
	cp.async.wait_group 0;
	// end inline asm
	bra.uni 	$L__BB0_46;
$L__BB0_45:
	// begin inline asm
	cp.async.wait_group 8;
	// end inline asm
$L__BB0_46:
	add.s16 	%rs46, %rs46, 1;
$L__BB0_47:
	ld.shared.f32 	%f3, [%r7];
	fma.rn.f32 	%f4, %f3, 0f40000000, 0f3F800000;
	add.s64 	%rd13, %rd1, %rd10;
	st.global.f32 	[%rd13], %f4;
	mul.wide.u32 	%rd14, %r49, 4;
	add.s64 	%rd11, %rd2, %rd14;
	// begin inline asm
	cp.async.ca.shared.global [%r5], [%rd11], 4, 4;
	// end inline asm
	// begin inline asm
	cp.async.commit_group;
	// end inline asm
	add.s16 	%rs9, %rs50, 3;
	and.b16  	%rs32, %rs9, 255;
	and.b16  	%rs33, %rs46, 255;
	setp.eq.s16 	%p27, %rs32, %rs33;
	@%p27 bra 	$L__BB0_69;
	sub.s16 	%rs35, %rs6, %rs46;
	and.b16  	%rs34, %rs35, 255;
	setp.gt.s16 	%p28, %rs34, 3;
	@%p28 bra 	$L__BB0_56;
	setp.gt.s16 	%p34, %rs34, 1;
	@%p34 bra 	$L__BB0_53;
	setp.eq.s16 	%p37, %rs34, 0;
	@%p37 bra 	$L__BB0_66;
	setp.eq.s16 	%p38, %rs34, 1;
	@%p38 bra 	$L__BB0_52;
	bra.uni 	$L__BB0_67;
$L__BB0_52:
	// begin inline asm
	cp.async.wait_group 1;
	// end inline asm
	bra.uni 	$L__BB0_68;
$L__BB0_53:
	setp.eq.s16 	%p35, %rs34, 2;
	@%p35 bra 	$L__BB0_65;
	setp.eq.s16 	%p36, %rs34, 3;
	@%p36 bra 	$L__BB0_55;
	bra.uni 	$L__BB0_67;
$L__BB0_55:
	// begin inline asm
	cp.async.wait_group 3;
	// end inline asm
	bra.uni 	$L__BB0_68;
$L__BB0_56:
	setp.gt.s16 	%p29, %rs34, 5;
	@%p29 bra 	$L__BB0_60;
	setp.eq.s16 	%p32, %rs34, 4;
	@%p32 bra 	$L__BB0_64;
	setp.eq.s16 	%p33, %rs34, 5;
	@%p33 bra 	$L__BB0_59;
	bra.uni 	$L__BB0_67;
$L__BB0_59:
	// begin inline asm
	cp.async.wait_group 5;
	// end inline asm
	bra.uni 	$L__BB0_68;
$L__BB0_60:
	setp.eq.s16 	%p30, %rs34, 6;
	@%p30 bra 	$L__BB0_63;
	setp.ne.s16 	%p31, %rs34, 7;
	@%p31 bra 	$L__BB0_67;
	// begin inline asm
	cp.async.wait_group 7;
	// end inline asm
	bra.uni 	$L__BB0_68;
$L__BB0_63:
	// begin inline asm
	cp.async.wait_group 6;
	// end inline asm
	bra.uni 	$L__BB0_68;
$L__BB0_64:
	// begin inline asm
	cp.async.wait_group 4;
	// end inline asm
	bra.uni 	$L__BB0_68;
$L__BB0_65:
	// begin inline asm
	cp.async.wait_group 2;
	// end inline asm
	bra.uni 	$L__BB0_68;
$L__BB0_66:
	// begin inline asm
	cp.async.wait_group 0;
	// end inline asm
	bra.uni 	$L__BB0_68;
$L__BB0_67:
	// begin inline asm
	cp.async.wait_group 8;
	// end inline asm
$L__BB0_68:
	add.s16 	%rs46, %rs46, 1;
$L__BB0_69:
	ld.shared.f32 	%f5, [%r5];
	fma.rn.f32 	%f6, %f5, 0f40000000, 0f3F800000;
	add.s64 	%rd17, %rd1, %rd14;
	st.global.f32 	[%rd17], %f6;
	mul.wide.u32 	%rd18, %r48, 4;
	add.s64 	%rd15, %rd2, %rd18;
	// begin inline asm
	cp.async.ca.shared.global [%r7], [%rd15], 4, 4;
	// end inline asm
	// begin inline asm
	cp.async.commit_group;
	// end inline asm
	add.s16 	%rs50, %rs50, 4;
	and.b16  	%rs36, %rs50, 255;
	and.b16  	%rs37, %rs46, 255;
	setp.eq.s16 	%p39, %rs36, %rs37;
	@%p39 bra 	$L__BB0_91;
	sub.s16 	%rs39, %rs9, %rs46;
	and.b16  	%rs38, %rs39, 255;
	setp.gt.s16 	%p40, %rs38, 3;
	@%p40 bra 	$L__BB0_78;
	setp.gt.s16 	%p46, %rs38, 1;
	@%p46 bra 	$L__BB0_75;
	setp.eq.s16 	%p49, %rs38, 0;
	@%p49 bra 	$L__BB0_88;
	setp.eq.s16 	%p50, %rs38, 1;
	@%p50 bra 	$L__BB0_74;
	bra.uni 	$L__BB0_89;
$L__BB0_74:
	// begin inline asm
	cp.async.wait_group 1;
	// end inline asm
	bra.uni 	$L__BB0_90;
$L__BB0_75:
	setp.eq.s16 	%p47, %rs38, 2;
	@%p47 bra 	$L__BB0_87;
	setp.eq.s16 	%p48, %rs38, 3;
	@%p48 bra 	$L__BB0_77;
	bra.uni 	$L__BB0_89;
$L__BB0_77:
	// begin inline asm
	cp.async.wait_group 3;
	// end inline asm
	bra.uni 	$L__BB0_90;
$L__BB0_78:
	setp.gt.s16 	%p41, %rs38, 5;
	@%p41 bra 	$L__BB0_82;
	setp.eq.s16 	%p44, %rs38, 4;
	@%p44 bra 	$L__BB0_86;
	setp.eq.s16 	%p45, %rs38, 5;
	@%p45 bra 	$L__BB0_81;
	bra.uni 	$L__BB0_89;
$L__BB0_81:
	// begin inline asm
	cp.async.wait_group 5;
	// end inline asm
	bra.uni 	$L__BB0_90;
$L__BB0_82:
	setp.eq.s16 	%p42, %rs38, 6;
	@%p42 bra 	$L__BB0_85;
	setp.ne.s16 	%p43, %rs38, 7;
	@%p43 bra 	$L__BB0_89;
	// begin inline asm
	cp.async.wait_group 7;
	// end inline asm
	bra.uni 	$L__BB0_90;
$L__BB0_85:
	// begin inline asm
	cp.async.wait_group 6;
	// end inline asm
	bra.uni 	$L__BB0_90;
$L__BB0_86:
	// begin inline asm
	cp.async.wait_group 4;
	// end inline asm
	bra.uni 	$L__BB0_90;
$L__BB0_87:
	// begin inline asm
	cp.async.wait_group 2;
	// end inline asm
	bra.uni 	$L__BB0_90;
$L__BB0_88:
	// begin inline asm
	cp.async.wait_group 0;
	// end inline asm
	bra.uni 	$L__BB0_90;
$L__BB0_89:
	// begin inline asm
	cp.async.wait_group 8;
	// end inline asm
$L__BB0_90:
	add.s16 	%rs46, %rs46, 1;
$L__BB0_91:
	ld.shared.f32 	%f7, [%r7];
	fma.rn.f32 	%f8, %f7, 0f40000000, 0f3F800000;
	add.s64 	%rd20, %rd1, %rd18;
	st.global.f32 	[%rd20], %f8;
	add.s32 	%r51, %r51, 4;
	add.s32 	%r50, %r50, %r6;
	add.s32 	%r49, %r49, %r6;
	add.s32 	%r48, %r48, %r6;
	add.s32 	%r47, %r47, %r6;
	setp.ne.s32 	%p51, %r51, 0;
	@%p51 bra 	$L__BB0_3;
$L__BB0_92:
	setp.eq.s32 	%p52, %r3, 0;
	@%p52 bra 	$L__BB0_117;
	mad.lo.s32 	%r54, %r2, %r55, %r1;
	neg.s32 	%r53, %r3;
$L__BB0_94:
	.pragma "nounroll";
	and.b32  	%r42, %r55, 1;
	setp.eq.b32 	%p53, %r42, 1;
	selp.b32 	%r43, %r2, 0, %p53;
	add.s32 	%r44, %r43, %r1;
	shl.b32 	%r45, %r44, 2;
	mov.u32 	%r46, smem;
	add.s32 	%r41, %r46, %r45;
	mul.wide.u32 	%rd22, %r54, 4;
	add.s64 	%rd21, %rd2, %rd22;
	// begin inline asm
	cp.async.ca.shared.global [%r41], [%rd21], 4, 4;
	// end inline asm
	// begin inline asm
	cp.async.commit_group;
	// end inline asm
	add.s16 	%rs19, %rs50, 1;
	and.b16  	%rs40, %rs19, 255;
	and.b16  	%rs41, %rs46, 255;
	setp.eq.s16 	%p54, %rs40, %rs41;
	@%p54 bra 	$L__BB0_116;
	sub.s16 	%rs43, %rs50, %rs46;
	and.b16  	%rs42, %rs43, 255;
	setp.gt.s16 	%p55, %rs42, 3;
	@%p55 bra 	$L__BB0_103;
	setp.gt.s16 	%p61, %rs42, 1;
	@%p61 bra 	$L__BB0_100;
	setp.eq.s16 	%p64, %rs42, 0;
	@%p64 bra 	$L__BB0_113;
	setp.eq.s16 	%p65, %rs42, 1;
	@%p65 bra 	$L__BB0_99;
	bra.uni 	$L__BB0_114;
$L__BB0_99:
	// begin inline asm
	cp.async.wait_group 1;
	// end inline asm
	bra.uni 	$L__BB0_115;
$L__BB0_100:
	setp.eq.s16 	%p62, %rs42, 2;
	@%p62 bra 	$L__BB0_112;
	setp.eq.s16 	%p63, %rs42, 3;
	@%p63 bra 	$L__BB0_102;
	bra.uni 	$L__BB0_114;
$L__BB0_102:
	// begin inline asm
	cp.async.wait_group 3;
	// end inline asm
	bra.uni 	$L__BB0_115;
$L__BB0_103:
	setp.gt.s16 	%p56, %rs42, 5;
	@%p56 bra 	$L__BB0_107;
	setp.eq.s16 	%p59, %rs42, 4;
	@%p59 bra 	$L__BB0_111;
	setp.eq.s16 	%p60, %rs42, 5;
	@%p60 bra 	$L__BB0_106;
	bra.uni 	$L__BB0_114;
$L__BB0_106:
	// begin inline asm
	cp.async.wait_group 5;
	// end inline asm
	bra.uni 	$L__BB0_115;
$L__BB0_107:
	setp.eq.s16 	%p57, %rs42, 6;
	@%p57 bra 	$L__BB0_110;
	setp.ne.s16 	%p58, %rs42, 7;
	@%p58 bra 	$L__BB0_114;
	// begin inline asm
	cp.async.wait_group 7;
	// end inline asm
	bra.uni 	$L__BB0_115;
$L__BB0_110:
	// begin inline asm
	cp.async.wait_group 6;
	// end inline asm
	bra.uni 	$L__BB0_115;
$L__BB0_111:
	// begin inline asm
	cp.async.wait_group 4;
	// end inline asm
	bra.uni 	$L__BB0_115;
$L__BB0_112:
	// begin inline asm
	cp.async.wait_group 2;
	// end inline asm
	bra.uni 	$L__BB0_115;
$L__BB0_113:
	// begin inline asm
	cp.async.wait_group 0;
	// end inline asm
	bra.uni 	$L__BB0_115;
$L__BB0_114:
	// begin inline asm
	cp.async.wait_group 8;
	// end inline asm
$L__BB0_115:
	add.s16 	%rs46, %rs46, 1;
$L__BB0_116:
	ld.shared.f32 	%f9, [%r41];
	fma.rn.f32 	%f10, %f9, 0f40000000, 0f3F800000;
	add.s64 	%rd24, %rd1, %rd22;
	st.global.f32 	[%rd24], %f10;
	add.s32 	%r55, %r55, 1;
	add.s32 	%r54, %r54, %r2;
	add.s32 	%r53, %r53, 1;
	setp.ne.s32 	%p66, %r53, 0;
	mov.u16 	%rs50, %rs19;
	@%p66 bra 	$L__BB0_94;
$L__BB0_117:
	ret;

}


// ===== COMPILED SASS (sm_100) =====

	.target	sm_100

	.elftype	@"ET_EXEC"


//--------------------- .note.nv.tkinfo           --------------------------
	.section	.note.nv.tkinfo,"",@"SHT_NOTE"
	.sectionflags	@"SHF_NOTE_NV_TKINFO"
	.tkinfo
        /*0018*/ 	.word	0x00000002
        /*0030*/ 	.string	""
        /*0030*/ 	.string	"ptxas"
        /*0030*/ 	.string	"Cuda compilation tools, release 13.0, V13.0.88"
        /*0030*/ 	.string	"Build cuda_13.0.r13.0/compiler.36424714_0"
        /*0030*/ 	.string	"-arch sm_100 -m 64 "



//--------------------- .note.nv.cuinfo           --------------------------
	.section	.note.nv.cuinfo,"",@"SHT_NOTE"
	.sectionflags	@"SHF_NOTE_NV_CUINFO"
        /*0018*/ 	.short	0x0002
        /*001a*/ 	.short	0x0064
        /*001c*/ 	.short	0x0082
	.zero		2


//--------------------- .nv.info                  --------------------------
	.section	.nv.info,"",@"SHT_CUDA_INFO"
	.align	4


	//----- nvinfo : EIATTR_REGCOUNT
	.align		4
        /*0000*/ 	.byte	0x04, 0x2f
        /*0002*/ 	.short	(.L_1 - .L_0)
	.align		4
.L_0:
        /*0004*/ 	.word	index@(baseline_cp_async_kernel)
        /*0008*/ 	.word	0x0000001e


	//----- nvinfo : EIATTR_FRAME_SIZE
	.align		4
.L_1:
        /*000c*/ 	.byte	0x04, 0x11
        /*000e*/ 	.short	(.L_3 - .L_2)
	.align		4
.L_2:
        /*0010*/ 	.word	index@(baseline_cp_async_kernel)
        /*0014*/ 	.word	0x00000000


	//----- nvinfo : EIATTR_MIN_STACK_SIZE
	.align		4
.L_3:
        /*0018*/ 	.byte	0x04, 0x12
        /*001a*/ 	.short	(.L_5 - .L_4)
	.align		4
.L_4:
        /*001c*/ 	.word	index@(baseline_cp_async_kernel)
        /*0020*/ 	.word	0x00000000
.L_5:


//--------------------- .nv.compat                --------------------------
	.section	.nv.compat,"",@"SHT_CUDA_COMPAT_INFO"
	.align	4
        /*0000*/ 	.byte	0x02, 0x09, 0x00, 0x00, 0x02, 0x02, 0x01, 0x00, 0x02, 0x05, 0x05, 0x00, 0x03, 0x07, 0x01, 0x01
        /*0010*/ 	.byte	0x02, 0x03, 0x00, 0x00, 0x02, 0x06, 0x01, 0x00, 0x04, 0x0b, 0x08, 0x00, 0x09, 0x00, 0x00, 0x00
        /*0020*/ 	.byte	0x00, 0x00, 0x00, 0x00


//--------------------- .nv.info.baseline_cp_async_kernel --------------------------
	.section	.nv.info.baseline_cp_async_kernel,"",@"SHT_CUDA_INFO"
	.sectionflags	@""
	.align	4


	//----- nvinfo : EIATTR_CUDA_API_VERSION
	.align		4
        /*0000*/ 	.byte	0x04, 0x37
        /*0002*/ 	.short	(.L_7 - .L_6)
.L_6:
        /*0004*/ 	.word	0x00000082


	//----- nvinfo : EIATTR_KPARAM_INFO
	.align		4
.L_7:
        /*0008*/ 	.byte	0x04, 0x17
        /*000a*/ 	.short	(.L_9 - .L_8)
.L_8:
        /*000c*/ 	.word	0x00000000
        /*0010*/ 	.short	0x0002
        /*0012*/ 	.short	0x0010
        /*0014*/ 	.byte	0x00, 0xf0, 0x11, 0x00


	//----- nvinfo : EIATTR_KPARAM_INFO
	.align		4
.L_9:
        /*0018*/ 	.byte	0x04, 0x17
        /*001a*/ 	.short	(.L_11 - .L_10)
.L_10:
        /*001c*/ 	.word	0x00000000
        /*0020*/ 	.short	0x0001
        /*0022*/ 	.short	0x0008
        /*0024*/ 	.byte	0x00, 0xf5, 0x21, 0x00


	//----- nvinfo : EIATTR_KPARAM_INFO
	.align		4
.L_11:
        /*0028*/ 	.byte	0x04, 0x17
        /*002a*/ 	.short	(.L_13 - .L_12)
.L_12:
        /*002c*/ 	.word	0x00000000
        /*0030*/ 	.short	0x0000
        /*0032*/ 	.short	0x0000
        /*0034*/ 	.byte	0x00, 0xf5, 0x21, 0x00


	//----- nvinfo : EIATTR_SPARSE_MMA_MASK
	.align		4
.L_13:
        /*0038*/ 	.byte	0x03, 0x50
        /*003a*/ 	.short	0x0000


	//----- nvinfo : EIATTR_MAXREG_COUNT
	.align		4
        /*003c*/ 	.byte	0x03, 0x1b
        /*003e*/ 	.short	0x00ff


	//----- nvinfo : EIATTR_MERCURY_ISA_VERSION
	.align		4
        /*0040*/ 	.byte	0x03, 0x5f
        /*0042*/ 	.short	0x0101


	//----- nvinfo : EIATTR_VRC_CTA_INIT_COUNT
	.align		4
        /*0044*/ 	.byte	0x02, 0x4a
	.zero		1
	.zero		1


	//----- nvinfo : EIATTR_EXIT_INSTR_OFFSETS
	.align		4
        /*0048*/ 	.byte	0x04, 0x1c
        /*004a*/ 	.short	(.L_15 - .L_14)


	//   ....[0]....
.L_14:
        /*004c*/ 	.word	0x00000030


	//   ....[1]....
        /*0050*/ 	.word	0x00001100


	//   ....[2]....
        /*0054*/ 	.word	0x000015f0


	//----- nvinfo : EIATTR_CBANK_PARAM_SIZE
	.align		4
.L_15:
        /*0058*/ 	.byte	0x03, 0x19
        /*005a*/ 	.short	0x0014


	//----- nvinfo : EIATTR_PARAM_CBANK
	.align		4
        /*005c*/ 	.byte	0x04, 0x0a
        /*005e*/ 	.short	(.L_17 - .L_16)
	.align		4
.L_16:
        /*0060*/ 	.word	index@(.nv.constant0.baseline_cp_async_kernel)
        /*0064*/ 	.short	0x0380
        /*0066*/ 	.short	0x0014


	//----- nvinfo : EIATTR_SW_WAR
	.align		4
.L_17:
        /*0068*/ 	.byte	0x04, 0x36
        /*006a*/ 	.short	(.L_19 - .L_18)
.L_18:
        /*006c*/ 	.word	0x00000008
.L_19:


//--------------------- .nv.callgraph             --------------------------
	.section	.nv.callgraph,"",@"SHT_CUDA_CALLGRAPH"
	.align	4
	.sectionentsize	8
	.align		4
        /*0000*/ 	.word	0x00000000
	.align		4
        /*0004*/ 	.word	0xffffffff
	.align		4
        /*0008*/ 	.word	0x00000000
	.align		4
        /*000c*/ 	.word	0xfffffffe
	.align		4
        /*0010*/ 	.word	0x00000000
	.align		4
        /*0014*/ 	.word	0xfffffffd
	.align		4
        /*0018*/ 	.word	0x00000000
	.align		4
        /*001c*/ 	.word	0xfffffffc


//--------------------- .text.baseline_cp_async_kernel --------------------------
	.section	.text.baseline_cp_async_kernel,"ax",@progbits
	.align	128
        .global         baseline_cp_async_kernel
        .type           baseline_cp_async_kernel,@function
        .size           baseline_cp_async_kernel,(.L_x_55 - baseline_cp_async_kernel)
        .other          baseline_cp_async_kernel,@"STO_CUDA_ENTRY STV_DEFAULT"
baseline_cp_async_kernel:
.text.baseline_cp_async_kernel:
[----:B------:R-:W-:Y:S08]  /*0000*/  LDC R1, c[0x0][0x37c] ;  /* 0x0000df00ff017b82 */ /* 0x000ff00000000800 */
[----:B------:R-:W1:Y:S02]  /*0010*/  LDC R7, c[0x0][0x390] ;  /* 0x0000e400ff077b82 */ /* 0x000e640000000800 */
[----:B-1----:R-:W-:-:S13]  /*0020*/  ISETP.GE.AND P0, PT, R7, 0x1, PT ;  /* 0x000000010700780c */ /* 0x002fda0003f06270 */
[----:B------:R-:W-:Y:S05]  /*0030*/  @!P0 EXIT ;  /* 0x000000000000894d */ /* 0x000fea0003800000 */
[----:B------:R-:W1:Y:S01]  /*0040*/  S2R R0, SR_TID.X ;  /* 0x0000000000007919 */ /* 0x000e620000002100 */
[----:B------:R-:W2:Y:S01]  /*0050*/  LDC R3, c[0x0][0x360] ;  /* 0x0000d800ff037b82 */ /* 0x000ea20000000800 */
[C---:B------:R-:W-:Y:S01]  /*0060*/  ISETP.GE.U32.AND P0, PT, R7.reuse, 0x4, PT ;  /* 0x000000040700780c */ /* 0x040fe20003f06070 */
[----:B------:R-:W3:Y:S01]  /*0070*/  LDCU.64 UR6, c[0x0][0x358] ;  /* 0x00006b00ff0677ac */ /* 0x000ee20008000a00 */
[----:B------:R-:W-:Y:S01]  /*0080*/  LOP3.LUT R2, R7, 0x3, RZ, 0xc0, !PT ;  /* 0x0000000307027812 */ /* 0x000fe200078ec0ff */
[----:B------:R-:W-:Y:S01]  /*0090*/  IMAD.MOV.U32 R5, RZ, RZ, RZ ;  /* 0x000000ffff057224 */ /* 0x000fe200078e00ff */
[----:B------:R-:W-:Y:S02]  /*00a0*/  PRMT R4, RZ, 0x7610, R4 ;  /* 0x00007610ff047816 */ /* 0x000fe40000000004 */
[----:B------:R-:W-:-:S07]  /*00b0*/  PRMT R6, RZ, 0x7610, R6 ;  /* 0x00007610ff067816 */ /* 0x000fce0000000006 */
[----:B------:R-:W-:Y:S05]  /*00c0*/  @!P0 BRA `(.L_x_0) ;  /* 0x0000001000088947 */ /* 0x000fea0003800000 */
[----:B------:R-:W4:Y:S01]  /*00d0*/  S2UR UR5, SR_CgaCtaId ;  /* 0x00000000000579c3 */ /* 0x000f220000008800 */
[----:B------:R-:W-:Y:S01]  /*00e0*/  UMOV UR4, 0x400 ;  /* 0x0000040000047882 */ /* 0x000fe20000000000 */
[----:B------:R-:W-:Y:S01]  /*00f0*/  LOP3.LUT R5, R7, 0x7ffffffc, RZ, 0xc0, !PT ;  /* 0x7ffffffc07057812 */ /* 0x000fe200078ec0ff */
[C---:B-12---:R-:W-:Y:S01]  /*0100*/  IMAD.IADD R8, R3.reuse, 0x1, R0 ;  /* 0x0000000103087824 */ /* 0x046fe200078e0200 */
[----:B------:R-:W-:Y:S01]  /*0110*/  PRMT R4, RZ, 0x7610, R4 ;  /* 0x00007610ff047816 */ /* 0x000fe20000000004 */
[C-C-:B------:R-:W-:Y:S02]  /*0120*/  IMAD R10, R3.reuse, 0x2, R0.reuse ;  /* 0x00000002030a7824 */ /* 0x140fe400078e0200 */
[--C-:B------:R-:W-:Y:S01]  /*0130*/  IMAD R12, R3, 0x3, R0.reuse ;  /* 0x00000003030c7824 */ /* 0x100fe200078e0200 */
[----:B------:R-:W1:Y:S01]  /*0140*/  LDC.64 R16, c[0x0][0x380] ;  /* 0x0000e000ff107b82 */ /* 0x000e620000000a00 */
[----:B------:R-:W-:Y:S02]  /*0150*/  IMAD.MOV.U32 R7, RZ, RZ, R0 ;  /* 0x000000ffff077224 */ /* 0x000fe400078e0000 */
[----:B------:R-:W-:-:S05]  /*0160*/  IMAD.MOV R9, RZ, RZ, -R5 ;  /* 0x000000ffff097224 */ /* 0x000fca00078e0a05 */
[----:B------:R-:W2:Y:S01]  /*0170*/  LDC.64 R18, c[0x0][0x388] ;  /* 0x0000e200ff127b82 */ /* 0x000ea20000000a00 */
[----:B----4-:R-:W-:-:S06]  /*0180*/  ULEA UR4, UR5, UR4, 0x18 ;  /* 0x0000000405047291 */ /* 0x010fcc000f8ec0ff */
[----:B------:R-:W-:-:S05]  /*0190*/  LEA R14, R0, UR4, 0x2 ;  /* 0x00000004000e7c11 */ /* 0x000fca000f8e10ff */
[----:B------:R-:W-:-:S07]  /*01a0*/  IMAD R11, R3, 0x4, R14 ;  /* 0x00000004030b7824 */ /* 0x000fce00078e020e */
.L_x_42:
[----:B------:R-:W-:Y:S01]  /*01b0*/  VIADD R15, R4, 0x1 ;  /* 0x00000001040f7836 */ /* 0x000fe20000000000 */
[----:B------:R-:W-:Y:S01]  /*01c0*/  LOP3.LUT R22, R6, 0xff, RZ, 0xc0, !PT ;  /* 0x000000ff06167812 */ /* 0x000fe200078ec0ff */
[----:B-1--4-:R-:W-:-:S03]  /*01d0*/  IMAD.WIDE.U32 R20, R7, 0x4, R16 ;  /* 0x0000000407147825 */ /* 0x012fc600078e0010 */
[----:B------:R-:W-:Y:S02]  /*01e0*/  LOP3.LUT R13, R15, 0xff, RZ, 0xc0, !PT ;  /* 0x000000ff0f0d7812 */ /* 0x000fe400078ec0ff */
[----:B------:R-:W-:Y:S01]  /*01f0*/  @!PT LDS RZ, [RZ] ;  /* 0x00000000fffff984 */ /* 0x000fe20000000800 */
[----:B------:R-:W-:Y:S01]  /*0200*/  @!PT LDS RZ, [RZ] ;  /* 0x00000000fffff984 */ /* 0x000fe20000000800 */
[----:B------:R-:W-:Y:S01]  /*0210*/  @!PT LDS RZ, [RZ] ;  /* 0x00000000fffff984 */ /* 0x000fe20000000800 */
[----:B---3--:R1:W-:Y:S02]  /*0220*/  LDGSTS.E [R14], desc[UR6][R20.64] ;  /* 0x00000000140e7fae */ /* 0x0083e4000b9a1006 */
[----:B------:R-:W-:Y:S02]  /*0230*/  ISETP.NE.AND P0, PT, R13, R22, PT ;  /* 0x000000160d00720c */ /* 0x000fe40003f05270 */
[----:B------:R-:W0:Y:S11]  /*0240*/  LDGDEPBAR ;  /* 0x00000000000079af */ /* 0x000e360000000000 */
[----:B-1----:R-:W-:Y:S05]  /*0250*/  @!P0 BRA `(.L_x_1) ;  /* 0x0000000000b08947 */ /* 0x002fea0003800000 */
[----:B------:R-:W-:-:S05]  /*0260*/  IMAD.MOV R13, RZ, RZ, -R6 ;  /* 0x000000ffff0d7224 */ /* 0x000fca00078e0a06 */
[----:B------:R-:W-:-:S05]  /*0270*/  PRMT R13, R13, 0x7710, RZ ;  /* 0x000077100d0d7816 */ /* 0x000fca00000000ff */
[----:B------:R-:W-:-:S05]  /*0280*/  IMAD.IADD R13, R13, 0x1, R4 ;  /* 0x000000010d0d7824 */ /* 0x000fca00078e0204 */
[----:B------:R-:W-:-:S04]  /*0290*/  LOP3.LUT R13, R13, 0xff, RZ, 0xc0, !PT ;  /* 0x000000ff0d0d7812 */ /* 0x000fc800078ec0ff */
[----:B------:R-:W-:-:S13]  /*02a0*/  ISETP.GT.AND P0, PT, R13, 0x3, PT ;  /* 0x000000030d00780c */ /* 0x000fda0003f04270 */
[----:B------:R-:W-:Y:S05]  /*02b0*/  @P0 BRA `(.L_x_2) ;  /* 0x0000000000480947 */ /* 0x000fea0003800000 */
[----:B------:R-:W-:-:S13]  /*02c0*/  ISETP.GT.AND P0, PT, R13, 0x1, PT ;  /* 0x000000010d00780c */ /* 0x000fda0003f04270 */
[----:B------:R-:W-:Y:S05]  /*02d0*/  @P0 BRA `(.L_x_3) ;  /* 0x0000000000200947 */ /* 0x000fea0003800000 */
[----:B------:R-:W-:-:S13]  /*02e0*/  ISETP.NE.AND P0, PT, R13, RZ, PT ;  /* 0x000000ff0d00720c */ /* 0x000fda0003f05270 */
[----:B------:R-:W-:Y:S05]  /*02f0*/  @!P0 BRA `(.L_x_4) ;  /* 0x0000000000108947 */ /* 0x000fea0003800000 */
[----:B------:R-:W-:-:S13]  /*0300*/  ISETP.NE.AND P0, PT, R13, 0x1, PT ;  /* 0x000000010d00780c */ /* 0x000fda0003f05270 */
[----:B------:R-:W-:Y:S05]  /*0310*/  @P0 BRA `(.L_x_5) ;  /* 0x0000000000680947 */ /* 0x000fea0003800000 */
[----:B------:R-:W-:-:S04]  /*0320*/  DEPBAR.LE SB0, 0x1 ;  /* 0x000080400000791a */ /* 0x000fc80000000000 */
[----:B------:R-:W-:Y:S05]  /*0330*/  BRA `(.L_x_6) ;  /* 0x0000000000747947 */ /* 0x000fea0003800000 */
.L_x_4:
[----:B------:R-:W-:-:S04]  /*0340*/  DEPBAR.LE SB0, 0x0 ;  /* 0x000080000000791a */ /* 0x000fc80000000000 */
[----:B------:R-:W-:Y:S05]  /*0350*/  BRA `(.L_x_6) ;  /* 0x00000000006c7947 */ /* 0x000fea0003800000 */
.L_x_3:
[----:B------:R-:W-:-:S13]  /*0360*/  ISETP.NE.AND P0, PT, R13, 0x2, PT ;  /* 0x000000020d00780c */ /* 0x000fda0003f05270 */
[----:B------:R-:W-:Y:S05]  /*0370*/  @!P0 BRA `(.L_x_7) ;  /* 0x0000000000108947 */ /* 0x000fea0003800000 */
[----:B------:R-:W-:-:S13]  /*0380*/  ISETP.NE.AND P0, PT, R13, 0x3, PT ;  /* 0x000000030d00780c */ /* 0x000fda0003f05270 */
[----:B------:R-:W-:Y:S05]  /*0390*/  @P0 BRA `(.L_x_5) ;  /* 0x0000000000480947 */ /* 0x000fea0003800000 */
[----:B------:R-:W-:-:S04]  /*03a0*/  DEPBAR.LE SB0, 0x3 ;  /* 0x000080c00000791a */ /* 0x000fc80000000000 */
[----:B------:R-:W-:Y:S05]  /*03b0*/  BRA `(.L_x_6) ;  /* 0x0000000000547947 */ /* 0x000fea0003800000 */
.L_x_7:
[----:B------:R-:W-:-:S04]  /*03c0*/  DEPBAR.LE SB0, 0x2 ;  /* 0x000080800000791a */ /* 0x000fc80000000000 */
[----:B------:R-:W-:Y:S05]  /*03d0*/  BRA `(.L_x_6) ;  /* 0x00000000004c7947 */ /* 0x000fea0003800000 */
.L_x_2:
[----:B------:R-:W-:-:S13]  /*03e0*/  ISETP.GT.AND P0, PT, R13, 0x5, PT ;  /* 0x000000050d00780c */ /* 0x000fda0003f04270 */
[----:B------:R-:W-:Y:S05]  /*03f0*/  @P0 BRA `(.L_x_8) ;  /* 0x0000000000200947 */ /* 0x000fea0003800000 */
[----:B------:R-:W-:-:S13]  /*0400*/  ISETP.NE.AND P0, PT, R13, 0x4, PT ;  /* 0x000000040d00780c */ /* 0x000fda0003f05270 */
[----:B------:R-:W-:Y:S05]  /*0410*/  @!P0 BRA `(.L_x_9) ;  /* 0x0000000000108947 */ /* 0x000fea0003800000 */
[----:B------:R-:W-:-:S13]  /*0420*/  ISETP.NE.AND P0, PT, R13, 0x5, PT ;  /* 0x000000050d00780c */ /* 0x000fda0003f05270 */
[----:B------:R-:W-:Y:S05]  /*0430*/  @P0 BRA `(.L_x_5) ;  /* 0x0000000000200947 */ /* 0x000fea0003800000 */
[----:B------:R-:W-:-:S04]  /*0440*/  DEPBAR.LE SB0, 0x5 ;  /* 0x000081400000791a */ /* 0x000fc80000000000 */
[----:B------:R-:W-:Y:S05]  /*0450*/  BRA `(.L_x_6) ;  /* 0x00000000002c7947 */ /* 0x000fea0003800000 */
.L_x_9:
[----:B------:R-:W-:-:S04]  /*0460*/  DEPBAR.LE SB0, 0x4 ;  /* 0x000081000000791a */ /* 0x000fc80000000000 */
[----:B------:R-:W-:Y:S05]  /*0470*/  BRA `(.L_x_6) ;  /* 0x0000000000247947 */ /* 0x000fea0003800000 */
.L_x_8:
[----:B------:R-:W-:-:S13]  /*0480*/  ISETP.NE.AND P0, PT, R13, 0x6, PT ;  /* 0x000000060d00780c */ /* 0x000fda0003f05270 */
[----:B------:R-:W-:Y:S05]  /*0490*/  @!P0 BRA `(.L_x_10) ;  /* 0x0000000000188947 */ /* 0x000fea0003800000 */
[----:B------:R-:W-:-:S13]  /*04a0*/  ISETP.NE.AND P0, PT, R13, 0x7, PT ;  /* 0x000000070d00780c */ /* 0x000fda0003f05270 */
[----:B------:R-:W-:Y:S05]  /*04b0*/  @!P0 BRA `(.L_x_11) ;  /* 0x0000000000088947 */ /* 0x000fea0003800000 */
.L_x_5:
[----:B------:R-:W-:-:S04]  /*04c0*/  DEPBAR.LE SB0, 0x8 ;  /* 0x000082000000791a */ /* 0x000fc80000000000 */
[----:B------:R-:W-:Y:S05]  /*04d0*/  BRA `(.L_x_6) ;  /* 0x00000000000c7947 */ /* 0x000fea0003800000 */
.L_x_11:
[----:B------:R-:W-:-:S04]  /*04e0*/  DEPBAR.LE SB0, 0x7 ;  /* 0x000081c00000791a */ /* 0x000fc80000000000 */
[----:B------:R-:W-:Y:S05]  /*04f0*/  BRA `(.L_x_6) ;  /* 0x0000000000047947 */ /* 0x000fea0003800000 */
.L_x_10:
[----:B------:R-:W-:-:S04]  /*0500*/  DEPBAR.LE SB0, 0x6 ;  /* 0x000081800000791a */ /* 0x000fc80000000000 */
.L_x_6:
[----:B------:R-:W-:-:S07]  /*0510*/  VIADD R6, R6, 0x1 ;  /* 0x0000000106067836 */ /* 0x000fce0000000000 */
.L_x_1:
[----:B------:R-:W1:Y:S01]  /*0520*/  LDS R20, [R14] ;  /* 0x000000000e147984 */ /* 0x000e620000000800 */
[----:B------:R-:W-:Y:S01]  /*0530*/  VIADD R24, R4, 0x2 ;  /* 0x0000000204187836 */ /* 0x000fe20000000000 */
[----:B------:R-:W-:Y:S01]  /*0540*/  LOP3.LUT R27, R6, 0xff, RZ, 0xc0, !PT ;  /* 0x000000ff061b7812 */ /* 0x000fe200078ec0ff */
[----:B------:R-:W-:Y:S02]  /*0550*/  IMAD.MOV.U32 R13, RZ, RZ, 0x40000000 ;  /* 0x40000000ff0d7424 */ /* 0x000fe400078e00ff */
[----:B--2---:R-:W-:Y:S01]  /*0560*/  IMAD.WIDE.U32 R22, R7, 0x4, R18 ;  /* 0x0000000407167825 */ /* 0x004fe200078e0012 */
[----:B------:R-:W-:-:S04]  /*0570*/  LOP3.LUT R26, R24, 0xff, RZ, 0xc0, !PT ;  /* 0x000000ff181a7812 */ /* 0x000fc800078ec0ff */
[----:B------:R-:W-:Y:S01]  /*0580*/  ISETP.NE.AND P0, PT, R26, R27, PT ;  /* 0x0000001b1a00720c */ /* 0x000fe20003f05270 */
[----:B-1----:R-:W-:Y:S01]  /*0590*/  FFMA R25, R20, R13, 1 ;  /* 0x3f80000014197423 */ /* 0x002fe2000000000d */
[----:B------:R-:W-:-:S04]  /*05a0*/  IMAD.WIDE.U32 R20, R8, 0x4, R16 ;  /* 0x0000000408147825 */ /* 0x000fc800078e0010 */
[----:B------:R1:W-:Y:S04]  /*05b0*/  STG.E desc[UR6][R22.64], R25 ;  /* 0x0000001916007986 */ /* 0x0003e8000c101906 */
[----:B------:R-:W-:Y:S01]  /*05c0*/  @!PT LDS RZ, [RZ] ;  /* 0x00000000fffff984 */ /* 0x000fe20000000800 */
[----:B------:R-:W-:Y:S01]  /*05d0*/  @!PT LDS RZ, [RZ] ;  /* 0x00000000fffff984 */ /* 0x000fe20000000800 */
[----:B------:R-:W-:Y:S01]  /*05e0*/  @!PT LDS RZ, [RZ] ;  /* 0x00000000fffff984 */ /* 0x000fe20000000800 */
[----:B------:R1:W-:Y:S04]  /*05f0*/  LDGSTS.E [R11], desc[UR6][R20.64] ;  /* 0x00000000140b7fae */ /* 0x0003e8000b9a1006 */
[----:B------:R-:W0:Y:S01]  /*0600*/  LDGDEPBAR ;  /* 0x00000000000079af */ /* 0x000e220000000000 */
[----:B------:R-:W-:Y:S05]  /*0610*/  @!P0 BRA `(.L_x_12) ;  /* 0x0000000000b08947 */ /* 0x000fea0003800000 */
[----:B-1----:R-:W-:-:S05]  /*0620*/  IMAD.MOV R20, RZ, RZ, -R6 ;  /* 0x000000ffff147224 */ /* 0x002fca00078e0a06 */
        /* <DEDUP_REMOVED lines=13> */
.L_x_15:
[----:B------:R-:W-:-:S04]  /*0700*/  DEPBAR.LE SB0, 0x0 ;  /* 0x000080000000791a */ /* 0x000fc80000000000 */
[----:B------:R-:W-:Y:S05]  /*0710*/  BRA `(.L_x_17) ;  /* 0x00000000006c7947 */ /* 0x000fea0003800000 */
.L_x_14:
[----:B------:R-:W-:-:S13]  /*0720*/  ISETP.NE.AND P0, PT, R15, 0x2, PT ;  /* 0x000000020f00780c */ /* 0x000fda0003f05270 */
[----:B------:R-:W-:Y:S05]  /*0730*/  @!P0 BRA `(.L_x_18) ;  /* 0x0000000000108947 */ /* 0x000fea0003800000 */
[----:B------:R-:W-:-:S13]  /*0740*/  ISETP.NE.AND P0, PT, R15, 0x3, PT ;  /* 0x000000030f00780c */ /* 0x000fda0003f05270 */
[----:B------:R-:W-:Y:S05]  /*0750*/  @P0 BRA `(.L_x_16) ;  /* 0x0000000000500947 */ /* 0x000fea0003800000 */
[----:B------:R-:W-:-:S04]  /*0760*/  DEPBAR.LE SB0, 0x3 ;  /* 0x000080c00000791a */ /* 0x000fc80000000000 */
[----:B------:R-:W-:Y:S05]  /*0770*/  BRA `(.L_x_17) ;  /* 0x0000000000547947 */ /* 0x000fea0003800000 */
.L_x_18:
[----:B------:R-:W-:-:S04]  /*0780*/  DEPBAR.LE SB0, 0x2 ;  /* 0x000080800000791a */ /* 0x000fc80000000000 */
[----:B------:R-:W-:Y:S05]  /*0790*/  BRA `(.L_x_17) ;  /* 0x00000000004c7947 */ /* 0x000fea0003800000 */
.L_x_13:
        /* <DEDUP_REMOVED lines=8> */
.L_x_20:
[----:B------:R-:W-:-:S04]  /*0820*/  DEPBAR.LE SB0, 0x4 ;  /* 0x000081000000791a */ /* 0x000fc80000000000 */
[----:B------:R-:W-:Y:S05]  /*0830*/  BRA `(.L_x_17) ;  /* 0x0000000000247947 */ /* 0x000fea0003800000 */
.L_x_19:
[----:B------:R-:W-:-:S13]  /*0840*/  ISETP.NE.AND P0, PT, R15, 0x6, PT ;  /* 0x000000060f00780c */ /* 0x000fda0003f05270 */
[----:B------:R-:W-:Y:S05]  /*0850*/  @!P0 BRA `(.L_x_21) ;  /* 0x0000000000188947 */ /* 0x000fea0003800000 */
[----:B------:R-:W-:-:S13]  /*0860*/  ISETP.NE.AND P0, PT, R15, 0x7, PT ;  /* 0x000000070f00780c */ /* 0x000fda0003f05270 */
[----:B------:R-:W-:Y:S05]  /*0870*/  @P0 BRA `(.L_x_16) ;  /* 0x0000000000080947 */ /* 0x000fea0003800000 */
[----:B------:R-:W-:-:S04]  /*0880*/  DEPBAR.LE SB0, 0x7 ;  /* 0x000081c00000791a */ /* 0x000fc80000000000 */
[----:B------:R-:W-:Y:S05]  /*0890*/  BRA `(.L_x_17) ;  /* 0x00000000000c7947 */ /* 0x000fea0003800000 */
.L_x_16:
[----:B------:R-:W-:-:S04]  /*08a0*/  DEPBAR.LE SB0, 0x8 ;  /* 0x000082000000791a */ /* 0x000fc80000000000 */
[----:B------:R-:W-:Y:S05]  /*08b0*/  BRA `(.L_x_17) ;  /* 0x0000000000047947 */ /* 0x000fea0003800000 */
.L_x_21:
[----:B------:R-:W-:-:S04]  /*08c0*/  DEPBAR.LE SB0, 0x6 ;  /* 0x000081800000791a */ /* 0x000fc80000000000 */
.L_x_17:
[----:B------:R-:W-:-:S07]  /*08d0*/  VIADD R6, R6, 0x1 ;  /* 0x0000000106067836 */ /* 0x000fce0000000000 */
.L_x_12:
[----:B-1----:R-:W1:Y:S01]  /*08e0*/  LDS R22, [R11] ;  /* 0x000000000b167984 */ /* 0x002e620000000800 */
[----:B------:R-:W-:Y:S01]  /*08f0*/  VIADD R15, R4, 0x3 ;  /* 0x00000003040f7836 */ /* 0x000fe20000000000 */
[----:B------:R-:W-:Y:S01]  /*0900*/  LOP3.LUT R27, R6, 0xff, RZ, 0xc0, !PT ;  /* 0x000000ff061b7812 */ /* 0x000fe200078ec0ff */
[----:B------:R-:W-:-:S03]  /*0910*/  IMAD.WIDE.U32 R20, R8, 0x4, R18 ;  /* 0x0000000408147825 */ /* 0x000fc600078e0012 */
        /* <DEDUP_REMOVED lines=25> */
.L_x_25:
[----:B------:R-:W-:-:S04]  /*0ab0*/  DEPBAR.LE SB0, 0x0 ;  /* 0x000080000000791a */ /* 0x000fc80000000000 */
[----:B------:R-:W-:Y:S05]  /*0ac0*/  BRA `(.L_x_27) ;  /* 0x00000000006c7947 */ /* 0x000fea0003800000 */
.L_x_24:
[----:B------:R-:W-:-:S13]  /*0ad0*/  ISETP.NE.AND P0, PT, R24, 0x2, PT ;  /* 0x000000021800780c */ /* 0x000fda0003f05270 */
[----:B------:R-:W-:Y:S05]  /*0ae0*/  @!P0 BRA `(.L_x_28) ;  /* 0x0000000000108947 */ /* 0x000fea0003800000 */
[----:B------:R-:W-:-:S13]  /*0af0*/  ISETP.NE.AND P0, PT, R24, 0x3, PT ;  /* 0x000000031800780c */ /* 0x000fda0003f05270 */
[----:B------:R-:W-:Y:S05]  /*0b00*/  @P0 BRA `(.L_x_26) ;  /* 0x0000000000500947 */ /* 0x000fea0003800000 */
[----:B------:R-:W-:-:S04]  /*0b10*/  DEPBAR.LE SB0, 0x3 ;  /* 0x000080c00000791a */ /* 0x000fc80000000000 */
[----:B------:R-:W-:Y:S05]  /*0b20*/  BRA `(.L_x_27) ;  /* 0x0000000000547947 */ /* 0x000fea0003800000 */
.L_x_28:
[----:B------:R-:W-:-:S04]  /*0b30*/  DEPBAR.LE SB0, 0x2 ;  /* 0x000080800000791a */ /* 0x000fc80000000000 */
[----:B------:R-:W-:Y:S05]  /*0b40*/  BRA `(.L_x_27) ;  /* 0x00000000004c7947 */ /* 0x000fea0003800000 */
.L_x_23:
        /* <DEDUP_REMOVED lines=8> */
.L_x_30:
[----:B------:R-:W-:-:S04]  /*0bd0*/  DEPBAR.LE SB0, 0x4 ;  /* 0x000081000000791a */ /* 0x000fc80000000000 */
[----:B------:R-:W-:Y:S05]  /*0be0*/  BRA `(.L_x_27) ;  /* 0x0000000000247947 */ /* 0x000fea0003800000 */
.L_x_29:
[----:B------:R-:W-:-:S13]  /*0bf0*/  ISETP.NE.AND P0, PT, R24, 0x6, PT ;  /* 0x000000061800780c */ /* 0x000fda0003f05270 */
[----:B------:R-:W-:Y:S05]  /*0c00*/  @!P0 BRA `(.L_x_31) ;  /* 0x0000000000188947 */ /* 0x000fea0003800000 */
[----:B------:R-:W-:-:S13]  /*0c10*/  ISETP.NE.AND P0, PT, R24, 0x7, PT ;  /* 0x000000071800780c */ /* 0x000fda0003f05270 */
[----:B------:R-:W-:Y:S05]  /*0c20*/  @P0 BRA `(.L_x_26) ;  /* 0x0000000000080947 */ /* 0x000fea0003800000 */
[----:B------:R-:W-:-:S04]  /*0c30*/  DEPBAR.LE SB0, 0x7 ;  /* 0x000081c00000791a */ /* 0x000fc80000000000 */
[----:B------:R-:W-:Y:S05]  /*0c40*/  BRA `(.L_x_27) ;  /* 0x00000000000c7947 */ /* 0x000fea0003800000 */
.L_x_26:
[----:B------:R-:W-:-:S04]  /*0c50*/  DEPBAR.LE SB0, 0x8 ;  /* 0x000082000000791a */ /* 0x000fc80000000000 */
[----:B------:R-:W-:Y:S05]  /*0c60*/  BRA `(.L_x_27) ;  /* 0x0000000000047947 */ /* 0x000fea0003800000 */
.L_x_31:
[----:B------:R-:W-:-:S04]  /*0c70*/  DEPBAR.LE SB0, 0x6 ;  /* 0x000081800000791a */ /* 0x000fc80000000000 */
.L_x_27:
[----:B------:R-:W-:-:S07]  /*0c80*/  VIADD R6, R6, 0x1 ;  /* 0x0000000106067836 */ /* 0x000fce0000000000 */
.L_x_22:
        /* <DEDUP_REMOVED lines=29> */
.L_x_35:
[----:B------:R-:W-:-:S04]  /*0e60*/  DEPBAR.LE SB0, 0x0 ;  /* 0x000080000000791a */ /* 0x000fc80000000000 */
[----:B------:R-:W-:Y:S05]  /*0e70*/  BRA `(.L_x_37) ;  /* 0x00000000006c7947 */ /* 0x000fea0003800000 */
.L_x_34:
[----:B------:R-:W-:-:S13]  /*0e80*/  ISETP.NE.AND P0, PT, R15, 0x2, PT ;  /* 0x000000020f00780c */ /* 0x000fda0003f05270 */
[----:B------:R-:W-:Y:S05]  /*0e90*/  @!P0 BRA `(.L_x_38) ;  /* 0x0000000000108947 */ /* 0x000fea0003800000 */
[----:B------:R-:W-:-:S13]  /*0ea0*/  ISETP.NE.AND P0, PT, R15, 0x3, PT ;  /* 0x000000030f00780c */ /* 0x000fda0003f05270 */
[----:B------:R-:W-:Y:S05]  /*0eb0*/  @P0 BRA `(.L_x_36) ;  /* 0x0000000000500947 */ /* 0x000fea0003800000 */
[----:B------:R-:W-:-:S04]  /*0ec0*/  DEPBAR.LE SB0, 0x3 ;  /* 0x000080c00000791a */ /* 0x000fc80000000000 */
[----:B------:R-:W-:Y:S05]  /*0ed0*/  BRA `(.L_x_37) ;  /* 0x0000000000547947 */ /* 0x000fea0003800000 */
.L_x_38:
[----:B------:R-:W-:-:S04]  /*0ee0*/  DEPBAR.LE SB0, 0x2 ;  /* 0x000080800000791a */ /* 0x000fc80000000000 */
[----:B------:R-:W-:Y:S05]  /*0ef0*/  BRA `(.L_x_37) ;  /* 0x00000000004c7947 */ /* 0x000fea0003800000 */
.L_x_33:
        /* <DEDUP_REMOVED lines=8> */
.L_x_40:
[----:B------:R-:W-:-:S04]  /*0f80*/  DEPBAR.LE SB0, 0x4 ;  /* 0x000081000000791a */ /* 0x000fc80000000000 */
[----:B------:R-:W-:Y:S05]  /*0f90*/  BRA `(.L_x_37) ;  /* 0x0000000000247947 */ /* 0x000fea0003800000 */
.L_x_39:
[----:B------:R-:W-:-:S13]  /*0fa0*/  ISETP.NE.AND P0, PT, R15, 0x6, PT ;  /* 0x000000060f00780c */ /* 0x000fda0003f05270 */
[----:B------:R-:W-:Y:S05]  /*0fb0*/  @!P0 BRA `(.L_x_41) ;  /* 0x0000000000188947 */ /* 0x000fea0003800000 */
[----:B------:R-:W-:-:S13]  /*0fc0*/  ISETP.NE.AND P0, PT, R15, 0x7, PT ;  /* 0x000000070f00780c */ /* 0x000fda0003f05270 */
[----:B------:R-:W-:Y:S05]  /*0fd0*/  @P0 BRA `(.L_x_36) ;  /* 0x0000000000080947 */ /* 0x000fea0003800000 */
[----:B------:R-:W-:-:S04]  /*0fe0*/  DEPBAR.LE SB0, 0x7 ;  /* 0x000081c00000791a */ /* 0x000fc80000000000 */
[----:B------:R-:W-:Y:S05]  /*0ff0*/  BRA `(.L_x_37) ;  /* 0x00000000000c7947 */ /* 0x000fea0003800000 */
.L_x_36:
[----:B------:R-:W-:-:S04]  /*1000*/  DEPBAR.LE SB0, 0x8 ;  /* 0x000082000000791a */ /* 0x000fc80000000000 */
[----:B------:R-:W-:Y:S05]  /*1010*/  BRA `(.L_x_37) ;  /* 0x0000000000047947 */ /* 0x000fea0003800000 */
.L_x_41:
[----:B------:R-:W-:-:S04]  /*1020*/  DEPBAR.LE SB0, 0x6 ;  /* 0x000081800000791a */ /* 0x000fc80000000000 */
.L_x_37:
[----:B------:R-:W-:-:S07]  /*1030*/  VIADD R6, R6, 0x1 ;  /* 0x0000000106067836 */ /* 0x000fce0000000000 */
.L_x_32:
[----:B-1----:R-:W1:Y:S01]  /*1040*/  LDS R22, [R11] ;  /* 0x000000000b167984 */ /* 0x002e620000000800 */
[----:B------:R-:W-:Y:S02]  /*1050*/  VIADD R9, R9, 0x4 ;  /* 0x0000000409097836 */ /* 0x000fe40000000000 */
[----:B------:R-:W-:-:S03]  /*1060*/  IMAD.WIDE.U32 R20, R12, 0x4, R18 ;  /* 0x000000040c147825 */ /* 0x000fc600078e0012 */
[----:B------:R-:W-:Y:S01]  /*1070*/  ISETP.NE.AND P0, PT, R9, RZ, PT ;  /* 0x000000ff0900720c */ /* 0x000fe20003f05270 */
[C---:B------:R-:W-:Y:S02]  /*1080*/  IMAD R8, R3.reuse, 0x4, R8 ;  /* 0x0000000403087824 */ /* 0x040fe400078e0208 */
[C---:B------:R-:W-:Y:S02]  /*1090*/  IMAD R10, R3.reuse, 0x4, R10 ;  /* 0x00000004030a7824 */ /* 0x040fe400078e020a */
[C---:B------:R-:W-:Y:S02]  /*10a0*/  IMAD R7, R3.reuse, 0x4, R7 ;  /* 0x0000000403077824 */ /* 0x040fe400078e0207 */
[----:B------:R-:W-:Y:S02]  /*10b0*/  IMAD R12, R3, 0x4, R12 ;  /* 0x00000004030c7824 */ /* 0x000fe400078e020c */
[----:B-1----:R-:W-:-:S05]  /*10c0*/  FFMA R13, R22, R13, 1 ;  /* 0x3f800000160d7423 */ /* 0x002fca000000000d */
[----:B------:R4:W-:Y:S01]  /*10d0*/  STG.E desc[UR6][R20.64], R13 ;  /* 0x0000000d14007986 */ /* 0x0009e2000c101906 */
[----:B------:R-:W-:Y:S05]  /*10e0*/  @P0 BRA `(.L_x_42) ;  /* 0xfffffff000300947 */ /* 0x000fea000383ffff */
.L_x_0:
[----:B------:R-:W-:-:S13]  /*10f0*/  ISETP.NE.AND P0, PT, R2, RZ, PT ;  /* 0x000000ff0200720c */ /* 0x000fda0003f05270 */
[----:B---3--:R-:W-:Y:S05]  /*1100*/  @!P0 EXIT ;  /* 0x000000000000894d */ /* 0x008fea0003800000 */
[----:B------:R-:W3:Y:S01]  /*1110*/  S2UR UR5, SR_CgaCtaId ;  /* 0x00000000000579c3 */ /* 0x000ee20000008800 */
[----:B------:R-:W-:Y:S01]  /*1120*/  IMAD.MOV R2, RZ, RZ, -R2 ;  /* 0x000000ffff027224 */ /* 0x000fe200078e0a02 */
[----:B------:R-:W-:Y:S01]  /*1130*/  UMOV UR4, 0x400 ;  /* 0x0000040000047882 */ /* 0x000fe20000000000 */
[----:B-12---:R-:W-:-:S05]  /*1140*/  IMAD R7, R5, R3, R0 ;  /* 0x0000000305077224 */ /* 0x006fca00078e0200 */
[----:B------:R-:W1:Y:S08]  /*1150*/  LDC.64 R8, c[0x0][0x380] ;  /* 0x0000e000ff087b82 */ /* 0x000e700000000a00 */
[----:B------:R-:W2:Y:S01]  /*1160*/  LDC.64 R10, c[0x0][0x388] ;  /* 0x0000e200ff0a7b82 */ /* 0x000ea20000000a00 */
[----:B---3--:R-:W-:-:S12]  /*1170*/  ULEA UR4, UR5, UR4, 0x18 ;  /* 0x0000000405047291 */ /* 0x008fd8000f8ec0ff */
.L_x_53:
[----:B---3--:R-:W-:Y:S01]  /*1180*/  LOP3.LUT R12, R5, 0x1, RZ, 0xc0, !PT ;  /* 0x00000001050c7812 */ /* 0x008fe200078ec0ff */
[----:B------:R-:W-:Y:S01]  /*1190*/  VIADD R16, R4, 0x1 ;  /* 0x0000000104107836 */ /* 0x000fe20000000000 */
[----:B------:R-:W-:Y:S02]  /*11a0*/  LOP3.LUT R15, R6, 0xff, RZ, 0xc0, !PT ;  /* 0x000000ff060f7812 */ /* 0x000fe400078ec0ff */
[----:B------:R-:W-:-:S04]  /*11b0*/  ISETP.NE.U32.AND P0, PT, R12, 0x1, PT ;  /* 0x000000010c00780c */ /* 0x000fc80003f05070 */
[----:B----4-:R-:W-:-:S05]  /*11c0*/  SEL R13, R3, RZ, !P0 ;  /* 0x000000ff030d7207 */ /* 0x010fca0004000000 */
[----:B------:R-:W-:Y:S02]  /*11d0*/  IMAD.IADD R14, R13, 0x1, R0 ;  /* 0x000000010d0e7824 */ /* 0x000fe400078e0200 */
[----:B-1----:R-:W-:-:S03]  /*11e0*/  IMAD.WIDE.U32 R12, R7, 0x4, R8 ;  /* 0x00000004070c7825 */ /* 0x002fc600078e0008 */
[----:B------:R-:W-:Y:S02]  /*11f0*/  LEA R17, R14, UR4, 0x2 ;  /* 0x000000040e117c11 */ /* 0x000fe4000f8e10ff */
[----:B------:R-:W-:-:S03]  /*1200*/  LOP3.LUT R14, R16, 0xff, RZ, 0xc0, !PT ;  /* 0x000000ff100e7812 */ /* 0x000fc600078ec0ff */
[----:B------:R-:W-:Y:S01]  /*1210*/  @!PT LDS RZ, [RZ] ;  /* 0x00000000fffff984 */ /* 0x000fe20000000800 */
[----:B------:R-:W-:Y:S01]  /*1220*/  @!PT LDS RZ, [RZ] ;  /* 0x00000000fffff984 */ /* 0x000fe20000000800 */
[----:B------:R-:W-:Y:S01]  /*1230*/  @!PT LDS RZ, [RZ] ;  /* 0x00000000fffff984 */ /* 0x000fe20000000800 */
[----:B------:R1:W-:Y:S01]  /*1240*/  LDGSTS.E [R17], desc[UR6][R12.64] ;  /* 0x000000000c117fae */ /* 0x0003e2000b9a1006 */
[----:B------:R-:W-:-:S03]  /*1250*/  ISETP.NE.AND P0, PT, R14, R15, PT ;  /* 0x0000000f0e00720c */ /* 0x000fc60003f05270 */
[----:B------:R-:W0:Y:S10]  /*1260*/  LDGDEPBAR ;  /* 0x00000000000079af */ /* 0x000e340000000000 */
        /* <DEDUP_REMOVED lines=15> */
.L_x_46:
[----:B------:R-:W-:-:S04]  /*1360*/  DEPBAR.LE SB0, 0x0 ;  /* 0x000080000000791a */ /* 0x000fc80000000000 */
[----:B------:R-:W-:Y:S05]  /*1370*/  BRA `(.L_x_48) ;  /* 0x00000000006c7947 */ /* 0x000fea0003800000 */
.L_x_45:
[----:B------:R-:W-:-:S13]  /*1380*/  ISETP.NE.AND P0, PT, R4, 0x2, PT ;  /* 0x000000020400780c */ /* 0x000fda0003f05270 */
[----:B------:R-:W-:Y:S05]  /*1390*/  @!P0 BRA `(.L_x_49) ;  /* 0x0000000000108947 */ /* 0x000fea0003800000 */
[----:B------:R-:W-:-:S13]  /*13a0*/  ISETP.NE.AND P0, PT, R4, 0x3, PT ;  /* 0x000000030400780c */ /* 0x000fda0003f05270 */
[----:B------:R-:W-:Y:S05]  /*13b0*/  @P0 BRA `(.L_x_47) ;  /* 0x0000000000500947 */ /* 0x000fea0003800000 */
[----:B------:R-:W-:-:S04]  /*13c0*/  DEPBAR.LE SB0, 0x3 ;  /* 0x000080c00000791a */ /* 0x000fc80000000000 */
[----:B------:R-:W-:Y:S05]  /*13d0*/  BRA `(.L_x_48) ;  /* 0x0000000000547947 */ /* 0x000fea0003800000 */
.L_x_49:
[----:B------:R-:W-:-:S04]  /*13e0*/  DEPBAR.LE SB0, 0x2 ;  /* 0x000080800000791a */ /* 0x000fc80000000000 */
[----:B------:R-:W-:Y:S05]  /*13f0*/  BRA `(.L_x_48) ;  /* 0x00000000004c7947 */ /* 0x000fea0003800000 */
.L_x_44:
        /* <DEDUP_REMOVED lines=8> */
.L_x_51:
[----:B------:R-:W-:-:S04]  /*1480*/  DEPBAR.LE SB0, 0x4 ;  /* 0x000081000000791a */ /* 0x000fc80000000000 */
[----:B------:R-:W-:Y:S05]  /*1490*/  BRA `(.L_x_48) ;  /* 0x0000000000247947 */ /* 0x000fea0003800000 */
.L_x_50:
[----:B------:R-:W-:-:S13]  /*14a0*/  ISETP.NE.AND P0, PT, R4, 0x6, PT ;  /* 0x000000060400780c */ /* 0x000fda0003f05270 */
[----:B------:R-:W-:Y:S05]  /*14b0*/  @!P0 BRA `(.L_x_52) ;  /* 0x0000000000188947 */ /* 0x000fea0003800000 */
[----:B------:R-:W-:-:S13]  /*14c0*/  ISETP.NE.AND P0, PT, R4, 0x7, PT ;  /* 0x000000070400780c */ /* 0x000fda0003f05270 */
[----:B------:R-:W-:Y:S05]  /*14d0*/  @P0 BRA `(.L_x_47) ;  /* 0x0000000000080947 */ /* 0x000fea0003800000 */
[----:B------:R-:W-:-:S04]  /*14e0*/  DEPBAR.LE SB0, 0x7 ;  /* 0x000081c00000791a */ /* 0x000fc80000000000 */
[----:B------:R-:W-:Y:S05]  /*14f0*/  BRA `(.L_x_48) ;  /* 0x00000000000c7947 */ /* 0x000fea0003800000 */
.L_x_47:
[----:B------:R-:W-:-:S04]  /*1500*/  DEPBAR.LE SB0, 0x8 ;  /* 0x000082000000791a */ /* 0x000fc80000000000 */
[----:B------:R-:W-:Y:S05]  /*1510*/  BRA `(.L_x_48) ;  /* 0x0000000000047947 */ /* 0x000fea0003800000 */
.L_x_52:
[----:B------:R-:W-:-:S04]  /*1520*/  DEPBAR.LE SB0, 0x6 ;  /* 0x000081800000791a */ /* 0x000fc80000000000 */
.L_x_48:
[----:B------:R-:W-:-:S07]  /*1530*/  VIADD R6, R6, 0x1 ;  /* 0x0000000106067836 */ /* 0x000fce0000000000 */
.L_x_43:
[----:B------:R-:W1:Y:S01]  /*1540*/  LDS R4, [R17] ;  /* 0x0000000011047984 */ /* 0x000e620000000800 */
[----:B------:R-:W-:Y:S02]  /*1550*/  VIADD R2, R2, 0x1 ;  /* 0x0000000102027836 */ /* 0x000fe40000000000 */
[----:B------:R-:W-:Y:S02]  /*1560*/  IMAD.MOV.U32 R15, RZ, RZ, 0x40000000 ;  /* 0x40000000ff0f7424 */ /* 0x000fe400078e00ff */
[----:B--2---:R-:W-:Y:S01]  /*1570*/  IMAD.WIDE.U32 R12, R7, 0x4, R10 ;  /* 0x00000004070c7825 */ /* 0x004fe200078e000a */
[----:B------:R-:W-:-:S03]  /*1580*/  ISETP.NE.AND P0, PT, R2, RZ, PT ;  /* 0x000000ff0200720c */ /* 0x000fc60003f05270 */
[----:B------:R-:W-:Y:S02]  /*1590*/  VIADD R5, R5, 0x1 ;  /* 0x0000000105057836 */ /* 0x000fe40000000000 */
[----:B------:R-:W-:Y:S02]  /*15a0*/  IMAD.IADD R7, R3, 0x1, R7 ;  /* 0x0000000103077824 */ /* 0x000fe400078e0207 */
[----:B-1----:R-:W-:Y:S01]  /*15b0*/  FFMA R15, R4, R15, 1 ;  /* 0x3f800000040f7423 */ /* 0x002fe2000000000f */
[----:B------:R-:W-:-:S04]  /*15c0*/  PRMT R4, R16, 0x7610, R4 ;  /* 0x0000761010047816 */ /* 0x000fc80000000004 */
[----:B------:R3:W-:Y:S01]  /*15d0*/  STG.E desc[UR6][R12.64], R15 ;  /* 0x0000000f0c007986 */ /* 0x0007e2000c101906 */
[----:B------:R-:W-:Y:S05]  /*15e0*/  @P0 BRA `(.L_x_53) ;  /* 0xfffffff800e40947 */ /* 0x000fea000383ffff */
[----:B------:R-:W-:Y:S05]  /*15f0*/  EXIT ;  /* 0x000000000000794d */ /* 0x000fea0003800000 */
.L_x_54:
[----:B------:R-:W-:-:S00]  /*1600*/  BRA `(.L_x_54) ;  /* 0xfffffffc00fc7947 */ /* 0x000fc0000383ffff */
[----:B------:R-:W-:-:S00]  /*1610*/  NOP ;  /* 0x0000000000007918 */ /* 0x000fc00000000000 */
        /* <DEDUP_REMOVED lines=14> */
.L_x_55:


//--------------------- .nv.shared.baseline_cp_async_kernel --------------------------
	.section	.nv.shared.baseline_cp_async_kernel,"aw",@nobits
	.sectionflags	@""
	.align	16
	.zero		1024


//--------------------- .nv.shared.reserved.0     --------------------------
	.section	.nv.shared.reserved.0,"aw",@nobits
	.weak		__nv_reservedSMEM_offset_0_alias
	.size		__nv_reservedSMEM_offset_0_alias, 0, 64
	.other		__nv_reservedSMEM_offset_0_alias,@"STO_CUDA_RESERVED_SHARED STV_DEFAULT"
__nv_reservedSMEM_offset_0_alias:
	.zero		0
	.zero		64


//--------------------- .nv.constant0.baseline_cp_async_kernel --------------------------
	.section	.nv.constant0.baseline_cp_async_kernel,"a",@progbits
	.sectionflags	@""
	.align	4
.nv.constant0.baseline_cp_async_kernel:
	.zero		916


//--------------------- SYMBOLS --------------------------

	.type		.nv.reservedSmem.offset0,@object
	.size		.nv.reservedSmem.offset0,0x4
	.type		.nv.reservedSmem.cap,@object
	.size		.nv.reservedSmem.cap,0x4
